//
// Generated by NVIDIA NVVM Compiler
//
// Compiler Build ID: CL-36424714
// Cuda compilation tools, release 13.0, V13.0.88
// Based on NVVM 20.0.0
//

.version 9.0
.target sm_100
.address_size 64

	// .globl	_Z11vectorHypotPKfS0_Pfm

.visible .entry _Z11vectorHypotPKfS0_Pfm(
	.param .u64 .ptr .align 1 _Z11vectorHypotPKfS0_Pfm_param_0,
	.param .u64 .ptr .align 1 _Z11vectorHypotPKfS0_Pfm_param_1,
	.param .u64 .ptr .align 1 _Z11vectorHypotPKfS0_Pfm_param_2,
	.param .u64 _Z11vectorHypotPKfS0_Pfm_param_3
)
{
	.reg .pred 	%p<2>;
	.reg .b32 	%r<5>;
	.reg .b32 	%f<6>;
	.reg .b64 	%rd<13>;

	ld.param.u64 	%rd2, [_Z11vectorHypotPKfS0_Pfm_param_0];
	ld.param.u64 	%rd3, [_Z11vectorHypotPKfS0_Pfm_param_1];
	ld.param.u64 	%rd4, [_Z11vectorHypotPKfS0_Pfm_param_2];
	ld.param.u64 	%rd5, [_Z11vectorHypotPKfS0_Pfm_param_3];
	mov.u32 	%r1, %ntid.x;
	mov.u32 	%r2, %ctaid.x;
	mov.u32 	%r3, %tid.x;
	mad.lo.s32 	%r4, %r1, %r2, %r3;
	cvt.s64.s32 	%rd1, %r4;
	setp.le.u64 	%p1, %rd5, %rd1;
	@%p1 bra 	$L__BB0_2;
	cvta.to.global.u64 	%rd6, %rd2;
	cvta.to.global.u64 	%rd7, %rd3;
	cvta.to.global.u64 	%rd8, %rd4;
	shl.b64 	%rd9, %rd1, 2;
	add.s64 	%rd10, %rd6, %rd9;
	ld.global.f32 	%f1, [%rd10];
	add.s64 	%rd11, %rd7, %rd9;
	ld.global.f32 	%f2, [%rd11];
	mul.f32 	%f3, %f2, %f2;
	fma.rn.f32 	%f4, %f1, %f1, %f3;
	sqrt.rn.f32 	%f5, %f4;
	add.s64 	%rd12, %rd8, %rd9;
	st.global.f32 	[%rd12], %f5;
$L__BB0_2:
	ret;

}


// ===== COMPILED SASS (sm_100) =====

	.target	sm_100

	.elftype	@"ET_EXEC"


//--------------------- .note.nv.tkinfo           --------------------------
	.section	.note.nv.tkinfo,"",@"SHT_NOTE"
	.sectionflags	@"SHF_NOTE_NV_TKINFO"
	.tkinfo
        /*0018*/ 	.word	0x00000002
        /*0030*/ 	.string	""
        /*0030*/ 	.string	"ptxas"
        /*0030*/ 	.string	"Cuda compilation tools, release 13.0, V13.0.88"
        /*0030*/ 	.string	"Build cuda_13.0.r13.0/compiler.36424714_0"
        /*0030*/ 	.string	"-arch sm_100 -m 64 "



//--------------------- .note.nv.cuinfo           --------------------------
	.section	.note.nv.cuinfo,"",@"SHT_NOTE"
	.sectionflags	@"SHF_NOTE_NV_CUINFO"
        /*0018*/ 	.short	0x0002
        /*001a*/ 	.short	0x0064
        /*001c*/ 	.short	0x0082
	.zero		2


//--------------------- .nv.info                  --------------------------
	.section	.nv.info,"",@"SHT_CUDA_INFO"
	.align	4


	//----- nvinfo : EIATTR_REGCOUNT
	.align		4
        /*0000*/ 	.byte	0x04, 0x2f
        /*0002*/ 	.short	(.L_1 - .L_0)
	.align		4
.L_0:
        /*0004*/ 	.word	index@(_Z11vectorHypotPKfS0_Pfm)
        /*0008*/ 	.word	0x0000000c


	//----- nvinfo : EIATTR_FRAME_SIZE
	.align		4
.L_1:
        /*000c*/ 	.byte	0x04, 0x11
        /*000e*/ 	.short	(.L_3 - .L_2)
	.align		4
.L_2:
        /*0010*/ 	.word	index@($__internal_0_$__cuda_sm20_sqrt_rn_f32_slowpath)
        /*0014*/ 	.word	0x00000000


	//----- nvinfo : EIATTR_FRAME_SIZE
	.align		4
.L_3:
        /*0018*/ 	.byte	0x04, 0x11
        /*001a*/ 	.short	(.L_5 - .L_4)
	.align		4
.L_4:
        /*001c*/ 	.word	index@(_Z11vectorHypotPKfS0_Pfm)
        /*0020*/ 	.word	0x00000000


	//----- nvinfo : EIATTR_MIN_STACK_SIZE
	.align		4
.L_5:
        /*0024*/ 	.byte	0x04, 0x12
        /*0026*/ 	.short	(.L_7 - .L_6)
	.align		4
.L_6:
        /*0028*/ 	.word	index@(_Z11vectorHypotPKfS0_Pfm)
        /*002c*/ 	.word	0x00000000
.L_7:


//--------------------- .nv.compat                --------------------------
	.section	.nv.compat,"",@"SHT_CUDA_COMPAT_INFO"
	.align	4
        /*0000*/ 	.byte	0x02, 0x09, 0x00, 0x00, 0x02, 0x02, 0x01, 0x00, 0x02, 0x05, 0x05, 0x00, 0x03, 0x07, 0x01, 0x01
        /*0010*/ 	.byte	0x02, 0x03, 0x00, 0x00, 0x02, 0x06, 0x01, 0x00, 0x04, 0x0b, 0x08, 0x00, 0x01, 0x00, 0x00, 0x00
        /*0020*/ 	.byte	0x00, 0x00, 0x00, 0x00


//--------------------- .nv.info._Z11vectorHypotPKfS0_Pfm --------------------------
	.section	.nv.info._Z11vectorHypotPKfS0_Pfm,"",@"SHT_CUDA_INFO"
	.sectionflags	@""
	.align	4


	//----- nvinfo : EIATTR_CUDA_API_VERSION
	.align		4
        /*0000*/ 	.byte	0x04, 0x37
        /*0002*/ 	.short	(.L_9 - .L_8)
.L_8:
        /*0004*/ 	.word	0x00000082


	//----- nvinfo : EIATTR_KPARAM_INFO
	.align		4
.L_9:
        /*0008*/ 	.byte	0x04, 0x17
        /*000a*/ 	.short	(.L_11 - .L_10)
.L_10:
        /*000c*/ 	.word	0x00000000
        /*0010*/ 	.short	0x0003
        /*0012*/ 	.short	0x0018
        /*0014*/ 	.byte	0x00, 0xf0, 0x21, 0x00


	//----- nvinfo : EIATTR_KPARAM_INFO
	.align		4
.L_11:
        /*0018*/ 	.byte	0x04, 0x17
        /*001a*/ 	.short	(.L_13 - .L_12)
.L_12:
        /*001c*/ 	.word	0x00000000
        /*0020*/ 	.short	0x0002
        /*0022*/ 	.short	0x0010
        /*0024*/ 	.byte	0x00, 0xf5, 0x21, 0x00


	//----- nvinfo : EIATTR_KPARAM_INFO
	.align		4
.L_13:
        /*0028*/ 	.byte	0x04, 0x17
        /*002a*/ 	.short	(.L_15 - .L_14)
.L_14:
        /*002c*/ 	.word	0x00000000
        /*0030*/ 	.short	0x0001
        /*0032*/ 	.short	0x0008
        /*0034*/ 	.byte	0x00, 0xf5, 0x21, 0x00


	//----- nvinfo : EIATTR_KPARAM_INFO
	.align		4
.L_15:
        /*0038*/ 	.byte	0x04, 0x17
        /*003a*/ 	.short	(.L_17 - .L_16)
.L_16:
        /*003c*/ 	.word	0x00000000
        /*0040*/ 	.short	0x0000
        /*0042*/ 	.short	0x0000
        /*0044*/ 	.byte	0x00, 0xf5, 0x21, 0x00


	//----- nvinfo : EIATTR_SPARSE_MMA_MASK
	.align		4
.L_17:
        /*0048*/ 	.byte	0x03, 0x50
        /*004a*/ 	.short	0x0000


	//----- nvinfo : EIATTR_MAXREG_COUNT
	.align		4
        /*004c*/ 	.byte	0x03, 0x1b
        /*004e*/ 	.short	0x00ff


	//----- nvinfo : EIATTR_MERCURY_ISA_VERSION
	.align		4
        /*0050*/ 	.byte	0x03, 0x5f
        /*0052*/ 	.short	0x0101


	//----- nvinfo : EIATTR_VRC_CTA_INIT_COUNT
	.align		4
        /*0054*/ 	.byte	0x02, 0x4a
	.zero		1
	.zero		1


	//----- nvinfo : EIATTR_EXIT_INSTR_OFFSETS
	.align		4
        /*0058*/ 	.byte	0x04, 0x1c
        /*005a*/ 	.short	(.L_19 - .L_18)


	//   ....[0]....
.L_18:
        /*005c*/ 	.word	0x00000090


	//   ....[1]....
        /*0060*/ 	.word	0x00000270


	//----- nvinfo : EIATTR_CRS_STACK_SIZE
	.align		4
.L_19:
        /*0064*/ 	.byte	0x04, 0x1e
        /*0066*/ 	.short	(.L_21 - .L_20)
.L_20:
        /*0068*/ 	.word	0x00000000


	//----- nvinfo : EIATTR_CBANK_PARAM_SIZE
	.align		4
.L_21:
        /*006c*/ 	.byte	0x03, 0x19
        /*006e*/ 	.short	0x0020


	//----- nvinfo : EIATTR_PARAM_CBANK
	.align		4
        /*0070*/ 	.byte	0x04, 0x0a
        /*0072*/ 	.short	(.L_23 - .L_22)
	.align		4
.L_22:
        /*0074*/ 	.word	index@(.nv.constant0._Z11vectorHypotPKfS0_Pfm)
        /*0078*/ 	.short	0x0380
        /*007a*/ 	.short	0x0020


	//----- nvinfo : EIATTR_SW_WAR
	.align		4
.L_23:
        /*007c*/ 	.byte	0x04, 0x36
        /*007e*/ 	.short	(.L_25 - .L_24)
.L_24:
        /*0080*/ 	.word	0x00000008
.L_25:


//--------------------- .nv.callgraph             --------------------------
	.section	.nv.callgraph,"",@"SHT_CUDA_CALLGRAPH"
	.align	4
	.sectionentsize	8
	.align		4
        /*0000*/ 	.word	0x00000000
	.align		4
        /*0004*/ 	.word	0xffffffff
	.align		4
        /*0008*/ 	.word	0x00000000
	.align		4
        /*000c*/ 	.word	0xfffffffe
	.align		4
        /*0010*/ 	.word	0x00000000
	.align		4
        /*0014*/ 	.word	0xfffffffd
	.align		4
        /*0018*/ 	.word	0x00000000
	.align		4
        /*001c*/ 	.word	0xfffffffc


//--------------------- .text._Z11vectorHypotPKfS0_Pfm --------------------------
	.section	.text._Z11vectorHypotPKfS0_Pfm,"ax",@progbits
	.align	128
        .global         _Z11vectorHypotPKfS0_Pfm
        .type           _Z11vectorHypotPKfS0_Pfm,@function
        .size           _Z11vectorHypotPKfS0_Pfm,(.L_x_5 - _Z11vectorHypotPKfS0_Pfm)
        .other          _Z11vectorHypotPKfS0_Pfm,@"STO_CUDA_ENTRY STV_DEFAULT"
_Z11vectorHypotPKfS0_Pfm:
.text._Z11vectorHypotPKfS0_Pfm:
[----:B------:R-:W-:Y:S01]  /*0000*/  LDC R1, c[0x0][0x37c] ;  /* 0x0000df00ff017b82 */ /* 0x000fe20000000800 */
[----:B------:R-:W0:Y:S01]  /*0010*/  S2R R2, SR_CTAID.X ;  /* 0x0000000000027919 */ /* 0x000e220000002500 */
[----:B------:R-:W0:Y:S01]  /*0020*/  LDCU UR4, c[0x0][0x360] ;  /* 0x00006c00ff0477ac */ /* 0x000e220008000800 */
[----:B------:R-:W0:Y:S01]  /*0030*/  S2R R3, SR_TID.X ;  /* 0x0000000000037919 */ /* 0x000e220000002100 */
[----:B------:R-:W1:Y:S01]  /*0040*/  LDCU.64 UR6, c[0x0][0x398] ;  /* 0x00007300ff0677ac */ /* 0x000e620008000a00 */
[----:B0-----:R-:W-:-:S05]  /*0050*/  IMAD R2, R2, UR4, R3 ;  /* 0x0000000402027c24 */ /* 0x001fca000f8e0203 */
[----:B-1----:R-:W-:Y:S02]  /*0060*/  ISETP.GE.U32.AND P0, PT, R2, UR6, PT ;  /* 0x0000000602007c0c */ /* 0x002fe4000bf06070 */
[----:B------:R-:W-:-:S04]  /*0070*/  SHF.R.S32.HI R5, RZ, 0x1f, R2 ;  /* 0x0000001fff057819 */ /* 0x000fc80000011402 */
[----:B------:R-:W-:-:S13]  /*0080*/  ISETP.GE.U32.AND.EX P0, PT, R5, UR7, PT, P0 ;  /* 0x0000000705007c0c */ /* 0x000fda000bf06100 */
[----:B------:R-:W-:Y:S05]  /*0090*/  @P0 EXIT ;  /* 0x000000000000094d */ /* 0x000fea0003800000 */
[----:B------:R-:W0:Y:S01]  /*00a0*/  LDCU.128 UR8, c[0x0][0x380] ;  /* 0x00007000ff0877ac */ /* 0x000e220008000c00 */
[C---:B------:R-:W-:Y:S01]  /*00b0*/  IMAD.SHL.U32 R3, R2.reuse, 0x4, RZ ;  /* 0x0000000402037824 */ /* 0x040fe200078e00ff */
[----:B------:R-:W-:Y:S01]  /*00c0*/  SHF.L.U64.HI R2, R2, 0x2, R5 ;  /* 0x0000000202027819 */ /* 0x000fe20000010205 */
[----:B------:R-:W1:Y:S03]  /*00d0*/  LDCU.64 UR4, c[0x0][0x358] ;  /* 0x00006b00ff0477ac */ /* 0x000e660008000a00 */
[C---:B0-----:R-:W-:Y:S02]  /*00e0*/  IADD3 R6, P1, PT, R3.reuse, UR10, RZ ;  /* 0x0000000a03067c10 */ /* 0x041fe4000ff3e0ff */
[----:B------:R-:W-:Y:S02]  /*00f0*/  IADD3 R4, P0, PT, R3, UR8, RZ ;  /* 0x0000000803047c10 */ /* 0x000fe4000ff1e0ff */
[----:B------:R-:W-:-:S02]  /*0100*/  IADD3.X R7, PT, PT, R2, UR11, RZ, P1, !PT ;  /* 0x0000000b02077c10 */ /* 0x000fc40008ffe4ff */
[----:B------:R-:W-:-:S03]  /*0110*/  IADD3.X R5, PT, PT, R2, UR9, RZ, P0, !PT ;  /* 0x0000000902057c10 */ /* 0x000fc600087fe4ff */
[----:B-1----:R-:W2:Y:S04]  /*0120*/  LDG.E R6, desc[UR4][R6.64] ;  /* 0x0000000406067981 */ /* 0x002ea8000c1e1900 */
[----:B------:R-:W3:Y:S01]  /*0130*/  LDG.E R4, desc[UR4][R4.64] ;  /* 0x0000000404047981 */ /* 0x000ee2000c1e1900 */
[----:B------:R-:W-:Y:S01]  /*0140*/  BSSY.RECONVERGENT B0, `(.L_x_0) ;  /* 0x000000e000007945 */ /* 0x000fe20003800200 */
[----:B--2---:R-:W-:-:S04]  /*0150*/  FMUL R9, R6, R6 ;  /* 0x0000000606097220 */ /* 0x004fc80000400000 */
[----:B---3--:R-:W-:-:S04]  /*0160*/  FFMA R0, R4, R4, R9 ;  /* 0x0000000404007223 */ /* 0x008fc80000000009 */
[----:B------:R-:W-:Y:S01]  /*0170*/  VIADD R8, R0, 0xf3000000 ;  /* 0xf300000000087836 */ /* 0x000fe20000000000 */
[----:B------:R0:W1:Y:S04]  /*0180*/  MUFU.RSQ R9, R0 ;  /* 0x0000000000097308 */ /* 0x0000680000001400 */
[----:B------:R-:W-:-:S13]  /*0190*/  ISETP.GT.U32.AND P0, PT, R8, 0x727fffff, PT ;  /* 0x727fffff0800780c */ /* 0x000fda0003f04070 */
[----:B01----:R-:W-:Y:S05]  /*01a0*/  @!P0 BRA `(.L_x_1) ;  /* 0x00000000000c8947 */ /* 0x003fea0003800000 */
[----:B------:R-:W-:-:S07]  /*01b0*/  MOV R9, 0x1d0 ;  /* 0x000001d000097802 */ /* 0x000fce0000000f00 */
[----:B------:R-:W-:Y:S05]  /*01c0*/  CALL.REL.NOINC `($__internal_0_$__cuda_sm20_sqrt_rn_f32_slowpath) ;  /* 0x00000000002c7944 */ /* 0x000fea0003c00000 */
[----:B------:R-:W-:Y:S05]  /*01d0*/  BRA `(.L_x_2) ;  /* 0x0000000000107947 */ /* 0x000fea0003800000 */
.L_x_1:
[----:B------:R-:W-:Y:S01]  /*01e0*/  FMUL.FTZ R7, R0, R9 ;  /* 0x0000000900077220 */ /* 0x000fe20000410000 */
[----:B------:R-:W-:-:S03]  /*01f0*/  FMUL.FTZ R9, R9, 0.5 ;  /* 0x3f00000009097820 */ /* 0x000fc60000410000 */
[----:B------:R-:W-:-:S04]  /*0200*/  FFMA R0, -R7, R7, R0 ;  /* 0x0000000707007223 */ /* 0x000fc80000000100 */
[----:B------:R-:W-:-:S07]  /*0210*/  FFMA R7, R0, R9, R7 ;  /* 0x0000000900077223 */ /* 0x000fce0000000007 */
.L_x_2:
[----:B------:R-:W-:Y:S05]  /*0220*/  BSYNC.RECONVERGENT B0 ;  /* 0x0000000000007941 */ /* 0x000fea0003800200 */
.L_x_0:
[----:B------:R-:W0:Y:S02]  /*0230*/  LDCU.64 UR6, c[0x0][0x390] ;  /* 0x00007200ff0677ac */ /* 0x000e240008000a00 */
[----:B0-----:R-:W-:-:S04]  /*0240*/  IADD3 R4, P0, PT, R3, UR6, RZ ;  /* 0x0000000603047c10 */ /* 0x001fc8000ff1e0ff */
[----:B------:R-:W-:-:S05]  /*0250*/  IADD3.X R5, PT, PT, R2, UR7, RZ, P0, !PT ;  /* 0x0000000702057c10 */ /* 0x000fca00087fe4ff */
[----:B------:R-:W-:Y:S01]  /*0260*/  STG.E desc[UR4][R4.64], R7 ;  /* 0x0000000704007986 */ /* 0x000fe2000c101904 */
[----:B------:R-:W-:Y:S05]  /*0270*/  EXIT ;  /* 0x000000000000794d */ /* 0x000fea0003800000 */
        .weak           $__internal_0_$__cuda_sm20_sqrt_rn_f32_slowpath
        .type           $__internal_0_$__cuda_sm20_sqrt_rn_f32_slowpath,@function
        .size           $__internal_0_$__cuda_sm20_sqrt_rn_f32_slowpath,(.L_x_5 - $__internal_0_$__cuda_sm20_sqrt_rn_f32_slowpath)
$__internal_0_$__cuda_sm20_sqrt_rn_f32_slowpath:
[----:B------:R-:W-:-:S13]  /*0280*/  LOP3.LUT P0, RZ, R0, 0x7fffffff, RZ, 0xc0, !PT ;  /* 0x7fffffff00ff7812 */ /* 0x000fda000780c0ff */
[----:B------:R-:W-:Y:S01]  /*0290*/  @!P0 MOV R4, R0 ;  /* 0x0000000000048202 */ /* 0x000fe20000000f00 */
[----:B------:R-:W-:Y:S06]  /*02a0*/  @!P0 BRA `(.L_x_3) ;  /* 0x0000000000408947 */ /* 0x000fec0003800000 */
[----:B------:R-:W-:-:S13]  /*02b0*/  FSETP.GEU.FTZ.AND P0, PT, R0, RZ, PT ;  /* 0x000000ff0000720b */ /* 0x000fda0003f1e000 */
[----:B------:R-:W-:Y:S01]  /*02c0*/  @!P0 IMAD.MOV.U32 R4, RZ, RZ, 0x7fffffff ;  /* 0x7fffffffff048424 */ /* 0x000fe200078e00ff */
[----:B------:R-:W-:Y:S06]  /*02d0*/  @!P0 BRA `(.L_x_3) ;  /* 0x0000000000348947 */ /* 0x000fec0003800000 */
[----:B------:R-:W-:-:S13]  /*02e0*/  FSETP.GTU.FTZ.AND P0, PT, |R0|, +INF , PT ;  /* 0x7f8000000000780b */ /* 0x000fda0003f1c200 */
[----:B------:R-:W-:Y:S01]  /*02f0*/  @P0 FADD.FTZ R4, R0, 1 ;  /* 0x3f80000000040421 */ /* 0x000fe20000010000 */
[----:B------:R-:W-:Y:S06]  /*0300*/  @P0 BRA `(.L_x_3) ;  /* 0x0000000000280947 */ /* 0x000fec0003800000 */
[----:B------:R-:W-:-:S13]  /*0310*/  FSETP.NEU.FTZ.AND P0, PT, |R0|, +INF , PT ;  /* 0x7f8000000000780b */ /* 0x000fda0003f1d200 */
[----:B------:R-:W-:-:S04]  /*0320*/  @P0 FFMA R5, R0, 1.84467440737095516160e+19, RZ ;  /* 0x5f80000000050823 */ /* 0x000fc800000000ff */
[----:B------:R-:W0:Y:S02]  /*0330*/  @P0 MUFU.RSQ R4, R5 ;  /* 0x0000000500040308 */ /* 0x000e240000001400 */
[----:B0-----:R-:W-:Y:S01]  /*0340*/  @P0 FMUL.FTZ R6, R5, R4 ;  /* 0x0000000405060220 */ /* 0x001fe20000410000 */
[----:B------:R-:W-:Y:S01]  /*0350*/  @P0 FMUL.FTZ R8, R4, 0.5 ;  /* 0x3f00000004080820 */ /* 0x000fe20000410000 */
[----:B------:R-:W-:Y:S02]  /*0360*/  @!P0 MOV R4, R0 ;  /* 0x0000000000048202 */ /* 0x000fe40000000f00 */
[----:B------:R-:W-:-:S04]  /*0370*/  @P0 FADD.FTZ R7, -R6, -RZ ;  /* 0x800000ff06070221 */ /* 0x000fc80000010100 */
[----:B------:R-:W-:-:S04]  /*0380*/  @P0 FFMA R7, R6, R7, R5 ;  /* 0x0000000706070223 */ /* 0x000fc80000000005 */
[----:B------:R-:W-:-:S04]  /*0390*/  @P0 FFMA R7, R7, R8, R6 ;  /* 0x0000000807070223 */ /* 0x000fc80000000006 */
[----:B------:R-:W-:-:S07]  /*03a0*/  @P0 FMUL.FTZ R4, R7, 2.3283064365386962891e-10 ;  /* 0x2f80000007040820 */ /* 0x000fce0000410000 */
.L_x_3:
[----:B------:R-:W-:Y:S02]  /*03b0*/  HFMA2 R5, -RZ, RZ, 0, 0 ;  /* 0x00000000ff057431 */ /* 0x000fe400000001ff */
[----:B------:R-:W-:Y:S01]  /*03c0*/  IMAD.MOV.U32 R7, RZ, RZ, R4 ;  /* 0x000000ffff077224 */ /* 0x000fe200078e0004 */
[----:B------:R-:W-:-:S04]  /*03d0*/  MOV R4, R9 ;  /* 0x0000000900047202 */ /* 0x000fc80000000f00 */
[----:B------:R-:W-:Y:S05]  /*03e0*/  RET.REL.NODEC R4 `(_Z11vectorHypotPKfS0_Pfm) ;  /* 0xfffffffc04047950 */ /* 0x000fea0003c3ffff */
.L_x_4:
[----:B------:R-:W-:-:S00]  /*03f0*/  BRA `(.L_x_4) ;  /* 0xfffffffc00fc7947 */ /* 0x000fc0000383ffff */
[----:B------:R-:W-:-:S00]  /*0400*/  NOP ;  /* 0x0000000000007918 */ /* 0x000fc00000000000 */
[----:B------:R-:W-:-:S00]  /*0410*/  NOP ;  /* 0x0000000000007918 */ /* 0x000fc00000000000 */
[----:B------:R-:W-:-:S00]  /*0420*/  NOP ;  /* 0x0000000000007918 */ /* 0x000fc00000000000 */
[----:B------:R-:W-:-:S00]  /*0430*/  NOP ;  /* 0x0000000000007918 */ /* 0x000fc00000000000 */
[----:B------:R-:W-:-:S00]  /*0440*/  NOP ;  /* 0x0000000000007918 */ /* 0x000fc00000000000 */
[----:B------:R-:W-:-:S00]  /*0450*/  NOP ;  /* 0x0000000000007918 */ /* 0x000fc00000000000 */
[----:B------:R-:W-:-:S00]  /*0460*/  NOP ;  /* 0x0000000000007918 */ /* 0x000fc00000000000 */
[----:B------:R-:W-:-:S00]  /*0470*/  NOP ;  /* 0x0000000000007918 */ /* 0x000fc00000000000 */
.L_x_5:


//--------------------- .nv.shared.reserved.0     --------------------------
	.section	.nv.shared.reserved.0,"aw",@nobits
	.weak		__nv_reservedSMEM_offset_0_alias
	.size		__nv_reservedSMEM_offset_0_alias, 0, 64
	.other		__nv_reservedSMEM_offset_0_alias,@"STO_CUDA_RESERVED_SHARED STV_DEFAULT"
__nv_reservedSMEM_offset_0_alias:
	.zero		0
	.zero		64


//--------------------- .nv.constant0._Z11vectorHypotPKfS0_Pfm --------------------------
	.section	.nv.constant0._Z11vectorHypotPKfS0_Pfm,"a",@progbits
	.sectionflags	@""
	.align	4
.nv.constant0._Z11vectorHypotPKfS0_Pfm:
	.zero		928


//--------------------- SYMBOLS --------------------------

	.type		.nv.reservedSmem.offset0,@object
	.size		.nv.reservedSmem.offset0,0x4
